	.headerflags	@"EF_CUDA_TEXMODE_UNIFIED EF_CUDA_64BIT_ADDRESS EF_CUDA_ACCELERATORS EF_CUDA_SM90 EF_CUDA_VIRTUAL_SM(EF_CUDA_SM90)"
	.elftype	@"ET_EXEC"


//--------------------- .nv.info                  --------------------------
	.section	.nv.info,"",@"SHT_CUDA_INFO"
	.align	4


	//----- nvinfo : EIATTR_REGCOUNT
	.align		4
        /*0000*/ 	.byte	0x04, 0x2f
        /*0002*/ 	.short	(.L_1 - .L_0)
	.align		4
.L_0:
        /*0004*/ 	.word	index@(triton_poi_fused_avg_pool2d_relu_7)
        /*0008*/ 	.word	0x00000020


	//----- nvinfo : EIATTR_MIN_STACK_SIZE
	.align		4
.L_1:
        /*000c*/ 	.byte	0x04, 0x12
        /*000e*/ 	.short	(.L_3 - .L_2)
	.align		4
.L_2:
        /*0010*/ 	.word	index@(triton_poi_fused_avg_pool2d_relu_7)
        /*0014*/ 	.word	0x00000000


	//----- nvinfo : EIATTR_FRAME_SIZE
	.align		4
.L_3:
        /*0018*/ 	.byte	0x04, 0x11
        /*001a*/ 	.short	(.L_5 - .L_4)
	.align		4
.L_4:
        /*001c*/ 	.word	index@(triton_poi_fused_avg_pool2d_relu_7)
        /*0020*/ 	.word	0x00000000


	//----- nvinfo : EIATTR_MIN_STACK_SIZE
	.align		4
.L_5:
        /*0024*/ 	.byte	0x04, 0x12
        /*0026*/ 	.short	(.L_7 - .L_6)
	.align		4
.L_6:
        /*0028*/ 	.word	index@(triton_poi_fused_avg_pool2d_relu_7)
        /*002c*/ 	.word	0x00000000
.L_7:


//--------------------- .nv.info.triton_poi_fused_avg_pool2d_relu_7 --------------------------
	.section	.nv.info.triton_poi_fused_avg_pool2d_relu_7,"",@"SHT_CUDA_INFO"
	.sectionflags	@""
	.align	4


	//----- nvinfo : EIATTR_CUDA_API_VERSION
	.align		4
        /*0000*/ 	.byte	0x04, 0x37
        /*0002*/ 	.short	(.L_9 - .L_8)
.L_8:
        /*0004*/ 	.word	0x0000007c


	//----- nvinfo : EIATTR_KPARAM_INFO
	.align		4
.L_9:
        /*0008*/ 	.byte	0x04, 0x17
        /*000a*/ 	.short	(.L_11 - .L_10)
.L_10:
        /*000c*/ 	.word	0x00000000
        /*0010*/ 	.short	0x0003
        /*0012*/ 	.short	0x0018
        /*0014*/ 	.byte	0x00, 0xf0, 0x11, 0x00


	//----- nvinfo : EIATTR_KPARAM_INFO
	.align		4
.L_11:
        /*0018*/ 	.byte	0x04, 0x17
        /*001a*/ 	.short	(.L_13 - .L_12)
.L_12:
        /*001c*/ 	.word	0x00000000
        /*0020*/ 	.short	0x0002
        /*0022*/ 	.short	0x0010
        /*0024*/ 	.byte	0x00, 0xf4, 0x21, 0x00


	//----- nvinfo : EIATTR_KPARAM_INFO
	.align		4
.L_13:
        /*0028*/ 	.byte	0x04, 0x17
        /*002a*/ 	.short	(.L_15 - .L_14)
.L_14:
        /*002c*/ 	.word	0x00000000
        /*0030*/ 	.short	0x0001
        /*0032*/ 	.short	0x0008
        /*0034*/ 	.byte	0x00, 0xf4, 0x21, 0x00


	//----- nvinfo : EIATTR_KPARAM_INFO
	.align		4
.L_15:
        /*0038*/ 	.byte	0x04, 0x17
        /*003a*/ 	.short	(.L_17 - .L_16)
.L_16:
        /*003c*/ 	.word	0x00000000
        /*0040*/ 	.short	0x0000
        /*0042*/ 	.short	0x0000
        /*0044*/ 	.byte	0x00, 0xf4, 0x21, 0x00


	//----- nvinfo : EIATTR_SPARSE_MMA_MASK
	.align		4
.L_17:
        /*0048*/ 	.byte	0x03, 0x50
        /*004a*/ 	.short	0x0000


	//----- nvinfo : EIATTR_MAXREG_COUNT
	.align		4
        /*004c*/ 	.byte	0x03, 0x1b
        /*004e*/ 	.short	0x00ff


	//----- nvinfo : EIATTR_EXIT_INSTR_OFFSETS
	.align		4
        /*0050*/ 	.byte	0x04, 0x1c
        /*0052*/ 	.short	(.L_19 - .L_18)


	//   ....[0]....
.L_18:
        /*0054*/ 	.word	0x00000eb0


	//   ....[1]....
        /*0058*/ 	.word	0x00000ed0


	//----- nvinfo : EIATTR_REQNTID
	.align		4
.L_19:
        /*005c*/ 	.byte	0x04, 0x10
        /*005e*/ 	.short	(.L_21 - .L_20)
.L_20:
        /*0060*/ 	.word	0x00000080
        /*0064*/ 	.word	0x00000001
        /*0068*/ 	.word	0x00000001


	//----- nvinfo : EIATTR_CBANK_PARAM_SIZE
	.align		4
.L_21:
        /*006c*/ 	.byte	0x03, 0x19
        /*006e*/ 	.short	0x001c


	//----- nvinfo : EIATTR_PARAM_CBANK
	.align		4
        /*0070*/ 	.byte	0x04, 0x0a
        /*0072*/ 	.short	(.L_23 - .L_22)
	.align		4
.L_22:
        /*0074*/ 	.word	index@(.nv.constant0.triton_poi_fused_avg_pool2d_relu_7)
        /*0078*/ 	.short	0x0210
        /*007a*/ 	.short	0x001c


	//----- nvinfo : EIATTR_SW_WAR
	.align		4
.L_23:
        /*007c*/ 	.byte	0x04, 0x36
        /*007e*/ 	.short	(.L_25 - .L_24)
.L_24:
        /*0080*/ 	.word	0x00000008
.L_25:


//--------------------- .nv.callgraph             --------------------------
	.section	.nv.callgraph,"",@"SHT_CUDA_CALLGRAPH"
	.align	4
	.sectionentsize	8
	.align		4
        /*0000*/ 	.word	0x00000000
	.align		4
        /*0004*/ 	.word	0xffffffff
	.align		4
        /*0008*/ 	.word	0x00000000
	.align		4
        /*000c*/ 	.word	0xfffffffe
	.align		4
        /*0010*/ 	.word	0x00000000
	.align		4
        /*0014*/ 	.word	0xfffffffd
	.align		4
        /*0018*/ 	.word	0x00000000
	.align		4
        /*001c*/ 	.word	0xfffffffc


//--------------------- .text.triton_poi_fused_avg_pool2d_relu_7 --------------------------
	.section	.text.triton_poi_fused_avg_pool2d_relu_7,"ax",@progbits
	.align	128
        .global         triton_poi_fused_avg_pool2d_relu_7
        .type           triton_poi_fused_avg_pool2d_relu_7,@function
        .size           triton_poi_fused_avg_pool2d_relu_7,(.L_x_1 - triton_poi_fused_avg_pool2d_relu_7)
        .other          triton_poi_fused_avg_pool2d_relu_7,@"STO_CUDA_ENTRY STV_DEFAULT"
triton_poi_fused_avg_pool2d_relu_7:
.text.triton_poi_fused_avg_pool2d_relu_7:
[----:B------:R-:W0:Y:S01]  /*0000*/  LDC R1, c[0x0][0x28] ;  /* 0x00000a00ff017b82 */ /* 0x000e220000000800 */
[----:B------:R-:W1:Y:S07]  /*0010*/  S2R R0, SR_TID.X ;  /* 0x0000000000007919 */ /* 0x000e6e0000002100 */
[----:B------:R-:W2:Y:S01]  /*0020*/  LDC.64 R14, c[0x0][0x210] ;  /* 0x00008400ff0e7b82 */ /* 0x000ea20000000a00 */
[----:B------:R-:W-:Y:S01]  /*0030*/  CS2R R26, SRZ ;  /* 0x00000000001a7805 */ /* 0x000fe2000001ff00 */
[----:B------:R-:W-:Y:S01]  /*0040*/  ULDC.64 UR4, c[0x0][0x208] ;  /* 0x0000820000047ab9 */ /* 0x000fe20000000a00 */
[----:B------:R-:W3:Y:S01]  /*0050*/  S2R R3, SR_CTAID.X ;  /* 0x0000000000037919 */ /* 0x000ee20000002500 */
[----:B-1----:R-:W-:-:S05]  /*0060*/  IMAD.SHL.U32 R0, R0, 0x2, RZ ;  /* 0x0000000200007824 */ /* 0x002fca00078e00ff */
[----:B------:R-:W-:-:S05]  /*0070*/  LOP3.LUT R0, R0, 0xfe, RZ, 0xc0, !PT ;  /* 0x000000fe00007812 */ /* 0x000fca00078ec0ff */
[----:B---3--:R-:W-:-:S04]  /*0080*/  IMAD R0, R3, 0x100, R0 ;  /* 0x0000010003007824 */ /* 0x008fc800078e0200 */
[C---:B------:R-:W-:Y:S02]  /*0090*/  VIADD R2, R0.reuse, 0x1 ;  /* 0x0000000100027836 */ /* 0x040fe40000000000 */
[----:B------:R-:W-:-:S04]  /*00a0*/  IMAD.HI R5, R0, 0x2e8ba2e9, RZ ;  /* 0x2e8ba2e900057827 */ /* 0x000fc800078e02ff */
[----:B------:R-:W-:Y:S01]  /*00b0*/  IMAD.HI R2, R2, 0x2e8ba2e9, RZ ;  /* 0x2e8ba2e902027827 */ /* 0x000fe200078e02ff */
[----:B------:R-:W-:-:S04]  /*00c0*/  SHF.R.U32.HI R6, RZ, 0x1f, R5 ;  /* 0x0000001fff067819 */ /* 0x000fc80000011605 */
[----:B------:R-:W-:Y:S02]  /*00d0*/  SHF.R.S32.HI R3, RZ, 0x1, R2 ;  /* 0x00000001ff037819 */ /* 0x000fe40000011402 */
[----:B------:R-:W-:Y:S02]  /*00e0*/  LEA.HI.SX32 R4, R5, R6, 0x1b ;  /* 0x0000000605047211 */ /* 0x000fe400078fdaff */
[----:B------:R-:W-:Y:S02]  /*00f0*/  LEA.HI R3, R2, R3, RZ, 0x1 ;  /* 0x0000000302037211 */ /* 0x000fe400078f08ff */
[----:B------:R-:W-:Y:S02]  /*0100*/  LEA.HI R7, R4, R4, RZ, 0x4 ;  /* 0x0000000404077211 */ /* 0x000fe400078f20ff */
[----:B------:R-:W-:Y:S02]  /*0110*/  SHF.R.S32.HI R2, RZ, 0x1f, R3 ;  /* 0x0000001fff027819 */ /* 0x000fe40000011403 */
[----:B------:R-:W-:-:S02]  /*0120*/  LOP3.LUT R7, R7, 0xfffffff0, RZ, 0xc0, !PT ;  /* 0xfffffff007077812 */ /* 0x000fc400078ec0ff */
[----:B------:R-:W-:-:S03]  /*0130*/  LEA.HI R2, R2, R3, RZ, 0x4 ;  /* 0x0000000302027211 */ /* 0x000fc600078f20ff */
[----:B------:R-:W-:Y:S01]  /*0140*/  IMAD.IADD R4, R4, 0x1, -R7 ;  /* 0x0000000104047824 */ /* 0x000fe200078e0a07 */
[----:B------:R-:W-:-:S04]  /*0150*/  LOP3.LUT R2, R2, 0xfffffff0, RZ, 0xc0, !PT ;  /* 0xfffffff002027812 */ /* 0x000fc800078ec0ff */
[----:B------:R-:W-:Y:S01]  /*0160*/  ISETP.GT.AND P2, PT, R4, RZ, PT ;  /* 0x000000ff0400720c */ /* 0x000fe20003f44270 */
[----:B------:R-:W-:Y:S02]  /*0170*/  IMAD.IADD R21, R3, 0x1, -R2 ;  /* 0x0000000103157824 */ /* 0x000fe400078e0a02 */
[----:B------:R-:W-:-:S03]  /*0180*/  VIADD R3, R0, 0xffffff51 ;  /* 0xffffff5100037836 */ /* 0x000fc60000000000 */
[----:B------:R-:W-:Y:S01]  /*0190*/  ISETP.GT.AND P0, PT, R21, -0x1, P2 ;  /* 0xffffffff1500780c */ /* 0x000fe20001704270 */
[----:B--2---:R-:W-:-:S03]  /*01a0*/  IMAD.WIDE R2, R3, 0x4, R14 ;  /* 0x0000000403027825 */ /* 0x004fc600078e020e */
[----:B------:R-:W-:-:S13]  /*01b0*/  ISETP.LT.AND P0, PT, R0, 0x2c00, P0 ;  /* 0x00002c000000780c */ /* 0x000fda0000701270 */
[----:B------:R1:W2:Y:S01]  /*01c0*/  @P0 LDG.E R26, desc[UR4][R2.64] ;  /* 0x00000004021a0981 */ /* 0x0002a2000c1e1900 */
[----:B------:R-:W-:Y:S01]  /*01d0*/  LEA.HI.SX32 R6, R5, R6, 0x1f ;  /* 0x0000000605067211 */ /* 0x000fe200078ffaff */
[C---:B------:R-:W-:Y:S01]  /*01e0*/  VIADD R20, R21.reuse, 0x1 ;  /* 0x0000000115147836 */ /* 0x040fe20000000000 */
[----:B------:R-:W-:Y:S02]  /*01f0*/  ISETP.GT.AND P1, PT, R21, RZ, P2 ;  /* 0x000000ff1500720c */ /* 0x000fe40001724270 */
[----:B------:R-:W-:Y:S02]  /*0200*/  CS2R R22, SRZ ;  /* 0x0000000000167805 */ /* 0x000fe4000001ff00 */
[----:B------:R-:W-:Y:S01]  /*0210*/  SHF.R.S32.HI R5, RZ, 0x1f, R6 ;  /* 0x0000001fff057819 */ /* 0x000fe20000011406 */
[C---:B------:R-:W-:Y:S01]  /*0220*/  VIADD R9, R0.reuse, 0xffffff5c ;  /* 0xffffff5c00097836 */ /* 0x040fe20000000000 */
[----:B------:R-:W-:Y:S01]  /*0230*/  ISETP.LT.AND P1, PT, R0, 0x2c00, P1 ;  /* 0x00002c000000780c */ /* 0x000fe20000f21270 */
[----:B------:R-:W-:Y:S01]  /*0240*/  IMAD.MOV.U32 R10, RZ, RZ, RZ ;  /* 0x000000ffff0a7224 */ /* 0x000fe200078e00ff */
[----:B------:R-:W-:Y:S01]  /*0250*/  LEA.HI R5, R5, R6, RZ, 0x4 ;  /* 0x0000000605057211 */ /* 0x000fe200078f20ff */
[----:B------:R-:W-:Y:S01]  /*0260*/  IMAD.WIDE R8, R9, 0x4, R14 ;  /* 0x0000000409087825 */ /* 0x000fe200078e020e */
[----:B------:R-:W-:-:S02]  /*0270*/  ISETP.LT.U32.AND P4, PT, R20, 0x10, P2 ;  /* 0x000000101400780c */ /* 0x000fc40001781070 */
[----:B------:R-:W-:Y:S01]  /*0280*/  LOP3.LUT R7, R5, 0xfffffff0, RZ, 0xc0, !PT ;  /* 0xfffffff005077812 */ /* 0x000fe200078ec0ff */
[C---:B------:R-:W-:Y:S01]  /*0290*/  VIADD R5, R0.reuse, 0xffffff46 ;  /* 0xffffff4600057836 */ /* 0x040fe20000000000 */
[----:B------:R-:W-:-:S03]  /*02a0*/  ISETP.LT.AND P4, PT, R0, 0x2c00, P4 ;  /* 0x00002c000000780c */ /* 0x000fc60002781270 */
[----:B------:R-:W-:Y:S02]  /*02b0*/  IMAD.IADD R7, R6, 0x1, -R7 ;  /* 0x0000000106077824 */ /* 0x000fe400078e0a07 */
[----:B-1----:R-:W-:-:S03]  /*02c0*/  IMAD.WIDE R2, R5, 0x4, R14 ;  /* 0x0000000405027825 */ /* 0x002fc600078e020e */
[C---:B------:R-:W-:Y:S02]  /*02d0*/  ISETP.GT.AND P2, PT, R7.reuse, -0x1, PT ;  /* 0xffffffff0700780c */ /* 0x040fe40003f44270 */
[----:B------:R1:W3:Y:S01]  /*02e0*/  @P1 LDG.E R23, desc[UR4][R2.64] ;  /* 0x0000000402171981 */ /* 0x0002e2000c1e1900 */
[C---:B------:R-:W-:Y:S01]  /*02f0*/  VIADD R5, R7.reuse, 0x1 ;  /* 0x0000000107057836 */ /* 0x040fe20000000000 */
[----:B------:R-:W-:Y:S02]  /*0300*/  ISETP.GT.AND P6, PT, R4, RZ, P2 ;  /* 0x000000ff0400720c */ /* 0x000fe400017c4270 */
[----:B------:R-:W-:Y:S01]  /*0310*/  ISETP.GT.AND P2, PT, R7, RZ, PT ;  /* 0x000000ff0700720c */ /* 0x000fe20003f44270 */
[----:B------:R4:W5:Y:S01]  /*0320*/  @P4 LDG.E R10, desc[UR4][R8.64] ;  /* 0x00000004080a4981 */ /* 0x000962000c1e1900 */
[C---:B------:R-:W-:Y:S01]  /*0330*/  ISETP.LT.AND P6, PT, R0.reuse, 0x2c00, P6 ;  /* 0x00002c000000780c */ /* 0x040fe200037c1270 */
[----:B------:R-:W-:Y:S01]  /*0340*/  VIADD R13, R0, 0xffffff50 ;  /* 0xffffff50000d7836 */ /* 0x000fe20000000000 */
[----:B------:R-:W-:Y:S01]  /*0350*/  ISETP.GT.AND P5, PT, R4, RZ, P2 ;  /* 0x000000ff0400720c */ /* 0x000fe200017a4270 */
[----:B------:R-:W-:Y:S01]  /*0360*/  IMAD.MOV.U32 R6, RZ, RZ, RZ ;  /* 0x000000ffff067224 */ /* 0x000fe200078e00ff */
[----:B------:R-:W-:Y:S01]  /*0370*/  ISETP.GE.U32.AND P3, PT, R5, 0x10, PT ;  /* 0x000000100500780c */ /* 0x000fe20003f66070 */
[----:B------:R-:W-:Y:S01]  /*0380*/  IMAD.WIDE R12, R13, 0x4, R14 ;  /* 0x000000040d0c7825 */ /* 0x000fe200078e020e */
[----:B------:R-:W-:-:S03]  /*0390*/  ISETP.LT.AND P5, PT, R0, 0x2c00, P5 ;  /* 0x00002c000000780c */ /* 0x000fc60002fa1270 */
[----:B------:R-:W-:Y:S01]  /*03a0*/  VIADD R11, R0, 0xffffff45 ;  /* 0xffffff45000b7836 */ /* 0x000fe20000000000 */
[----:B-1----:R-:W-:-:S03]  /*03b0*/  CS2R R2, SRZ ;  /* 0x0000000000027805 */ /* 0x002fc6000001ff00 */
[--C-:B----4-:R-:W-:Y:S01]  /*03c0*/  IMAD.WIDE R8, R11, 0x4, R14.reuse ;  /* 0x000000040b087825 */ /* 0x110fe200078e020e */
[----:B------:R1:W4:Y:S03]  /*03d0*/  @P6 LDG.E R6, desc[UR4][R12.64] ;  /* 0x000000040c066981 */ /* 0x000326000c1e1900 */
[----:B------:R-:W-:Y:S02]  /*03e0*/  VIADD R11, R0, 0xffffff5b ;  /* 0xffffff5b000b7836 */ /* 0x000fe40000000000 */
[----:B------:R2:W4:Y:S02]  /*03f0*/  @P5 LDG.E R3, desc[UR4][R8.64] ;  /* 0x0000000408035981 */ /* 0x000524000c1e1900 */
[----:B-1----:R-:W-:Y:S01]  /*0400*/  IMAD.WIDE R12, R11, 0x4, R14 ;  /* 0x000000040b0c7825 */ /* 0x002fe200078e020e */
[----:B--2---:R-:W-:Y:S02]  /*0410*/  SEL R26, R26, RZ, P0 ;  /* 0x000000ff1a1a7207 */ /* 0x004fe40000000000 */
[----:B------:R-:W-:-:S04]  /*0420*/  ISETP.GT.AND P0, PT, R4, RZ, !P3 ;  /* 0x000000ff0400720c */ /* 0x000fc80005f04270 */
[----:B------:R-:W-:-:S13]  /*0430*/  ISETP.LT.AND P0, PT, R0, 0x2c00, P0 ;  /* 0x00002c000000780c */ /* 0x000fda0000701270 */
[----:B------:R1:W2:Y:S01]  /*0440*/  @P0 LDG.E R2, desc[UR4][R12.64] ;  /* 0x000000040c020981 */ /* 0x0002a2000c1e1900 */
[----:B------:R-:W-:Y:S01]  /*0450*/  ISETP.GT.AND P2, PT, R4, -0x1, P2 ;  /* 0xffffffff0400780c */ /* 0x000fe20001744270 */
[C---:B0-----:R-:W-:Y:S02]  /*0460*/  VIADD R9, R0.reuse, 0xfffffff5 ;  /* 0xfffffff500097836 */ /* 0x041fe40000000000 */
[----:B------:R-:W-:Y:S01]  /*0470*/  IMAD.MOV.U32 R24, RZ, RZ, RZ ;  /* 0x000000ffff187224 */ /* 0x000fe200078e00ff */
[C---:B------:R-:W-:Y:S01]  /*0480*/  ISETP.LT.AND P2, PT, R0.reuse, 0x2c00, P2 ;  /* 0x00002c000000780c */ /* 0x040fe20001741270 */
[----:B------:R-:W-:Y:S01]  /*0490*/  VIADD R17, R0, 0xfffffff6 ;  /* 0xfffffff600117836 */ /* 0x000fe20000000000 */
[----:B---3--:R-:W-:Y:S01]  /*04a0*/  SEL R23, R23, RZ, P1 ;  /* 0x000000ff17177207 */ /* 0x008fe20000800000 */
[--C-:B------:R-:W-:Y:S01]  /*04b0*/  IMAD.WIDE R8, R9, 0x4, R14.reuse ;  /* 0x0000000409087825 */ /* 0x100fe200078e020e */
[----:B------:R-:W-:Y:S02]  /*04c0*/  ISETP.GT.AND P1, PT, R4, -0x1, PT ;  /* 0xffffffff0400780c */ /* 0x000fe40003f24270 */
[----:B-----5:R-:W-:Y:S01]  /*04d0*/  SEL R10, R10, RZ, P4 ;  /* 0x000000ff0a0a7207 */ /* 0x020fe20002000000 */
[----:B------:R-:W-:Y:S01]  /*04e0*/  IMAD.WIDE R16, R17, 0x4, R14 ;  /* 0x0000000411107825 */ /* 0x000fe200078e020e */
[----:B------:R-:W-:-:S04]  /*04f0*/  ISETP.GT.AND P4, PT, R21, RZ, P1 ;  /* 0x000000ff1500720c */ /* 0x000fc80000f84270 */
[----:B------:R-:W-:Y:S01]  /*0500*/  ISETP.LT.AND P4, PT, R0, 0x2c00, P4 ;  /* 0x00002c000000780c */ /* 0x000fe20002781270 */
[----:B------:R0:W3:Y:S01]  /*0510*/  @P2 LDG.E R24, desc[UR4][R8.64] ;  /* 0x0000000408182981 */ /* 0x0000e2000c1e1900 */
[----:B------:R-:W-:Y:S02]  /*0520*/  LOP3.LUT R11, R4, R7, RZ, 0xfc, !PT ;  /* 0x00000007040b7212 */ /* 0x000fe400078efcff */
[----:B----4-:R-:W-:Y:S02]  /*0530*/  SEL R6, R6, RZ, P6 ;  /* 0x000000ff06067207 */ /* 0x010fe40003000000 */
[----:B------:R-:W-:-:S07]  /*0540*/  ISETP.GE.AND P6, PT, R0, 0x2c00, PT ;  /* 0x00002c000000780c */ /* 0x000fce0003fc6270 */
[----:B------:R-:W4:Y:S01]  /*0550*/  @P4 LDG.E R22, desc[UR4][R16.64] ;  /* 0x0000000410164981 */ /* 0x000f22000c1e1900 */
[----:B------:R-:W-:Y:S01]  /*0560*/  SEL R3, R3, RZ, P5 ;  /* 0x000000ff03037207 */ /* 0x000fe20002800000 */
[C---:B------:R-:W-:Y:S01]  /*0570*/  VIADD R29, R0.reuse, 0xb ;  /* 0x0000000b001d7836 */ /* 0x040fe20000000000 */
[----:B------:R-:W-:Y:S01]  /*0580*/  ISETP.GT.AND P5, PT, R11, -0x1, !P6 ;  /* 0xffffffff0b00780c */ /* 0x000fe200077a4270 */
[----:B-1----:R-:W-:Y:S01]  /*0590*/  IMAD.WIDE R12, R0, 0x4, R14 ;  /* 0x00000004000c7825 */ /* 0x002fe200078e020e */
[C---:B------:R-:W-:Y:S02]  /*05a0*/  LOP3.LUT R11, R4.reuse, R21, RZ, 0xfc, !PT ;  /* 0x00000015040b7212 */ /* 0x040fe400078efcff */
[----:B------:R-:W-:-:S04]  /*05b0*/  ISETP.GT.AND P3, PT, R4, -0x1, !P3 ;  /* 0xffffffff0400780c */ /* 0x000fc80005f64270 */
[----:B------:R-:W-:Y:S01]  /*05c0*/  ISETP.LT.AND P3, PT, R0, 0x2c00, P3 ;  /* 0x00002c000000780c */ /* 0x000fe20001f61270 */
[----:B0-----:R-:W-:Y:S02]  /*05d0*/  IMAD.MOV.U32 R9, RZ, RZ, RZ ;  /* 0x000000ffff097224 */ /* 0x001fe400078e00ff */
[----:B------:R-:W-:Y:S02]  /*05e0*/  IMAD.WIDE R28, R29, 0x4, R14 ;  /* 0x000000041d1c7825 */ /* 0x000fe400078e020e */
[----:B------:R-:W5:Y:S01]  /*05f0*/  @P5 LDG.E R27, desc[UR4][R12.64] ;  /* 0x000000040c1b5981 */ /* 0x000f62000c1e1900 */
[----:B------:R-:W-:-:S04]  /*0600*/  ISETP.LT.U32.AND P1, PT, R20, 0x10, P1 ;  /* 0x000000101400780c */ /* 0x000fc80000f21070 */
[C---:B------:R-:W-:Y:S01]  /*0610*/  ISETP.LT.AND P1, PT, R0.reuse, 0x2c00, P1 ;  /* 0x00002c000000780c */ /* 0x040fe20000f21270 */
[----:B------:R-:W-:-:S04]  /*0620*/  VIADD R19, R0, 0xc ;  /* 0x0000000c00137836 */ /* 0x000fc80000000000 */
[----:B------:R-:W-:Y:S01]  /*0630*/  IMAD.WIDE R18, R19, 0x4, R14 ;  /* 0x0000000413127825 */ /* 0x000fe200078e020e */
[----:B--2---:R-:W-:Y:S02]  /*0640*/  SEL R8, R2, RZ, P0 ;  /* 0x000000ff02087207 */ /* 0x004fe40000000000 */
[----:B------:R-:W-:Y:S01]  /*0650*/  ISETP.GT.AND P0, PT, R11, -0x1, !P6 ;  /* 0xffffffff0b00780c */ /* 0x000fe20007704270 */
[----:B------:R-:W-:-:S06]  /*0660*/  IMAD.MOV.U32 R11, RZ, RZ, RZ ;  /* 0x000000ffff0b7224 */ /* 0x000fcc00078e00ff */
[----:B------:R0:W2:Y:S06]  /*0670*/  @P3 LDG.E R11, desc[UR4][R28.64] ;  /* 0x000000041c0b3981 */ /* 0x0000ac000c1e1900 */
[----:B------:R-:W2:Y:S01]  /*0680*/  @P0 LDG.E R9, desc[UR4][R12.64+0x4] ;  /* 0x000004040c090981 */ /* 0x000ea2000c1e1900 */
[----:B------:R-:W-:-:S06]  /*0690*/  IMAD.MOV.U32 R2, RZ, RZ, RZ ;  /* 0x000000ffff027224 */ /* 0x000fcc00078e00ff */
[----:B------:R1:W2:Y:S01]  /*06a0*/  @P1 LDG.E R2, desc[UR4][R18.64] ;  /* 0x0000000412021981 */ /* 0x0002a2000c1e1900 */
[----:B------:R-:W-:Y:S01]  /*06b0*/  VIADD R25, R4, 0x1 ;  /* 0x0000000104197836 */ /* 0x000fe20000000000 */
[----:B---3--:R-:W-:-:S04]  /*06c0*/  SEL R24, R24, RZ, P2 ;  /* 0x000000ff18187207 */ /* 0x008fc80001000000 */
[----:B------:R-:W-:Y:S02]  /*06d0*/  ISETP.GE.U32.AND P2, PT, R25, 0x10, PT ;  /* 0x000000101900780c */ /* 0x000fe40003f46070 */
[----:B----4-:R-:W-:Y:S02]  /*06e0*/  SEL R22, R22, RZ, P4 ;  /* 0x000000ff16167207 */ /* 0x010fe40002000000 */
[----:B------:R-:W-:-:S04]  /*06f0*/  ISETP.GT.AND P4, PT, R7, RZ, !P2 ;  /* 0x000000ff0700720c */ /* 0x000fc80005784270 */
[C---:B------:R-:W-:Y:S01]  /*0700*/  ISETP.LT.AND P4, PT, R0.reuse, 0x2c00, P4 ;  /* 0x00002c000000780c */ /* 0x040fe20002781270 */
[----:B0-----:R-:W-:Y:S02]  /*0710*/  VIADD R29, R0, 0xa5 ;  /* 0x000000a5001d7836 */ /* 0x001fe40000000000 */
[----:B------:R-:W-:Y:S02]  /*0720*/  IMAD.MOV.U32 R28, RZ, RZ, RZ ;  /* 0x000000ffff1c7224 */ /* 0x000fe400078e00ff */
[----:B-1----:R-:W-:Y:S01]  /*0730*/  IMAD.WIDE R18, R29, 0x4, R14 ;  /* 0x000000041d127825 */ /* 0x002fe200078e020e */
[----:B------:R-:W-:Y:S02]  /*0740*/  CS2R R16, SRZ ;  /* 0x0000000000107805 */ /* 0x000fe4000001ff00 */
[----:B-----5:R-:W-:-:S05]  /*0750*/  SEL R27, R27, RZ, P5 ;  /* 0x000000ff1b1b7207 */ /* 0x020fca0002800000 */
[----:B------:R0:W3:Y:S01]  /*0760*/  @P4 LDG.E R28, desc[UR4][R18.64] ;  /* 0x00000004121c4981 */ /* 0x0000e2000c1e1900 */
[----:B------:R-:W-:Y:S01]  /*0770*/  ISETP.GT.AND P5, PT, R21, RZ, !P2 ;  /* 0x000000ff1500720c */ /* 0x000fe200057a4270 */
[C---:B------:R-:W-:Y:S02]  /*0780*/  VIADD R29, R0.reuse, 0xa6 ;  /* 0x000000a6001d7836 */ /* 0x040fe40000000000 */
[----:B------:R1:W4:Y:S01]  /*0790*/  @!P6 LDG.E.64 R16, desc[UR4][R12.64] ;  /* 0x000000040c10e981 */ /* 0x000322000c1e1b00 */
[----:B0-----:R-:W-:Y:S01]  /*07a0*/  FADD R18, R23, R26 ;  /* 0x0000001a17127221 */ /* 0x001fe20000000000 */
[C---:B------:R-:W-:Y:S01]  /*07b0*/  ISETP.LT.AND P5, PT, R0.reuse, 0x2c00, P5 ;  /* 0x00002c000000780c */ /* 0x040fe20002fa1270 */
[----:B------:R-:W-:Y:S02]  /*07c0*/  VIADD R19, R0, 0xb0 ;  /* 0x000000b000137836 */ /* 0x000fe40000000000 */
[----:B-1----:R-:W-:-:S04]  /*07d0*/  IMAD.WIDE R12, R29, 0x4, R14 ;  /* 0x000000041d0c7825 */ /* 0x002fc800078e020e */
[----:B------:R-:W-:Y:S01]  /*07e0*/  FADD R29, R18, R10 ;  /* 0x0000000a121d7221 */ /* 0x000fe20000000000 */
[----:B------:R-:W-:Y:S02]  /*07f0*/  IMAD.MOV.U32 R23, RZ, RZ, RZ ;  /* 0x000000ffff177224 */ /* 0x000fe400078e00ff */
[----:B------:R-:W-:Y:S02]  /*0800*/  IMAD.MOV.U32 R10, RZ, RZ, RZ ;  /* 0x000000ffff0a7224 */ /* 0x000fe400078e00ff */
[----:B------:R-:W-:Y:S02]  /*0810*/  IMAD.WIDE R18, R19, 0x4, R14 ;  /* 0x0000000413127825 */ /* 0x000fe400078e020e */
[----:B------:R0:W5:Y:S02]  /*0820*/  @P5 LDG.E R23, desc[UR4][R12.64] ;  /* 0x000000040c175981 */ /* 0x000164000c1e1900 */
[----:B------:R-:W-:-:S04]  /*0830*/  FADD R3, R3, R6 ;  /* 0x0000000603037221 */ /* 0x000fc80000000000 */
[----:B0-----:R-:W-:Y:S01]  /*0840*/  FADD R13, R3, R8 ;  /* 0x00000008030d7221 */ /* 0x001fe20000000000 */
[----:B------:R-:W-:Y:S02]  /*0850*/  VIADD R3, R4, 0x2 ;  /* 0x0000000204037836 */ /* 0x000fe40000000000 */
[----:B------:R-:W-:Y:S01]  /*0860*/  IMAD.MOV.U32 R6, RZ, RZ, RZ ;  /* 0x000000ffff067224 */ /* 0x000fe200078e00ff */
[----:B------:R-:W-:Y:S02]  /*0870*/  LOP3.LUT R20, R25, R20, RZ, 0xfc, !PT ;  /* 0x0000001419147212 */ /* 0x000fe400078efcff */
[----:B--2---:R-:W-:Y:S02]  /*0880*/  SEL R11, R11, RZ, P3 ;  /* 0x000000ff0b0b7207 */ /* 0x004fe40001800000 */
[----:B------:R-:W-:Y:S02]  /*0890*/  ISETP.GE.AND P3, PT, R21, 0xe, PT ;  /* 0x0000000e1500780c */ /* 0x000fe40003f66270 */
[----:B------:R-:W-:Y:S01]  /*08a0*/  SEL R26, R9, RZ, P0 ;  /* 0x000000ff091a7207 */ /* 0x000fe20000000000 */
[----:B------:R-:W-:Y:S01]  /*08b0*/  VIADD R9, R21, 0x2 ;  /* 0x0000000215097836 */ /* 0x000fe20000000000 */
[----:B------:R-:W-:-:S04]  /*08c0*/  ISETP.GT.AND P0, PT, R7, -0x1, !P2 ;  /* 0xffffffff0700780c */ /* 0x000fc80005704270 */
[----:B------:R-:W-:Y:S02]  /*08d0*/  ISETP.LT.AND P0, PT, R0, 0x2c00, P0 ;  /* 0x00002c000000780c */ /* 0x000fe40000701270 */
[----:B------:R-:W-:Y:S02]  /*08e0*/  SEL R9, R9, RZ, !P3 ;  /* 0x000000ff09097207 */ /* 0x000fe40005800000 */
[----:B------:R-:W-:-:S03]  /*08f0*/  ISETP.GT.AND P3, PT, R21, 0xd, PT ;  /* 0x0000000d1500780c */ /* 0x000fc60003f64270 */
[----:B------:R-:W-:-:S06]  /*0900*/  VIADD R12, R9, 0x10 ;  /* 0x00000010090c7836 */ /* 0x000fcc0000000000 */
[----:B------:R0:W2:Y:S04]  /*0910*/  @P0 LDG.E R10, desc[UR4][R18.64] ;  /* 0x00000004120a0981 */ /* 0x0000a8000c1e1900 */
[----:B------:R-:W-:Y:S01]  /*0920*/  @!P3 IMAD.MOV R12, RZ, RZ, R9 ;  /* 0x000000ffff0cb224 */ /* 0x000fe200078e0209 */
[C---:B------:R-:W-:Y:S01]  /*0930*/  ISETP.GT.AND P3, PT, R21.reuse, 0x1, PT ;  /* 0x000000011500780c */ /* 0x040fe20003f64270 */
[C---:B0-----:R-:W-:Y:S02]  /*0940*/  VIADD R19, R21.reuse, 0xffffffff ;  /* 0xffffffff15137836 */ /* 0x041fe40000000000 */
[----:B------:R-:W-:Y:S01]  /*0950*/  VIADD R18, R4, 0xffffffff ;  /* 0xffffffff04127836 */ /* 0x000fe20000000000 */
[----:B------:R-:W-:Y:S02]  /*0960*/  ISETP.GT.AND P2, PT, R21, -0x1, !P2 ;  /* 0xffffffff1500780c */ /* 0x000fe40005744270 */
[----:B------:R-:W-:-:S02]  /*0970*/  SEL R19, R19, RZ, P3 ;  /* 0x000000ff13137207 */ /* 0x000fc40001800000 */
[----:B------:R-:W-:Y:S02]  /*0980*/  ISETP.GT.AND P3, PT, R4, 0x1, PT ;  /* 0x000000010400780c */ /* 0x000fe40003f64270 */
[----:B------:R-:W-:Y:S02]  /*0990*/  ISETP.LT.AND P2, PT, R0, 0x2c00, P2 ;  /* 0x00002c000000780c */ /* 0x000fe40001741270 */
[----:B------:R-:W-:Y:S02]  /*09a0*/  SEL R18, R18, RZ, P3 ;  /* 0x000000ff12127207 */ /* 0x000fe40001800000 */
[----:B------:R-:W-:Y:S01]  /*09b0*/  ISETP.GE.AND P3, PT, R4, 0xe, PT ;  /* 0x0000000e0400780c */ /* 0x000fe20003f66270 */
[----:B------:R-:W-:-:S03]  /*09c0*/  VIADD R9, R0, 0xb1 ;  /* 0x000000b100097836 */ /* 0x000fc60000000000 */
[----:B------:R-:W-:Y:S02]  /*09d0*/  SEL R21, R3, RZ, !P3 ;  /* 0x000000ff03157207 */ /* 0x000fe40005800000 */
[----:B------:R-:W-:Y:S01]  /*09e0*/  ISETP.GT.AND P3, PT, R4, 0xd, PT ;  /* 0x0000000d0400780c */ /* 0x000fe20003f64270 */
[----:B------:R-:W-:Y:S01]  /*09f0*/  IMAD.WIDE R8, R9, 0x4, R14 ;  /* 0x0000000409087825 */ /* 0x000fe200078e020e */
[----:B------:R-:W-:Y:S02]  /*0a00*/  SEL R4, R2, RZ, P1 ;  /* 0x000000ff02047207 */ /* 0x000fe40000800000 */
[----:B------:R-:W-:Y:S02]  /*0a10*/  ISETP.GT.AND P1, PT, R7, 0x1, PT ;  /* 0x000000010700780c */ /* 0x000fe40003f24270 */
[----:B------:R0:W4:Y:S01]  /*0a20*/  @P2 LDG.E R6, desc[UR4][R8.64] ;  /* 0x0000000408062981 */ /* 0x000122000c1e1900 */
[----:B------:R-:W-:Y:S01]  /*0a30*/  LOP3.LUT R3, R25, R5, RZ, 0xfc, !PT ;  /* 0x0000000519037212 */ /* 0x000fe200078efcff */
[----:B------:R-:W-:-:S02]  /*0a40*/  VIADD R5, R21, 0x10 ;  /* 0x0000001015057836 */ /* 0x000fc40000000000 */
[----:B0-----:R-:W-:-:S03]  /*0a50*/  VIADD R8, R7, 0xffffffff ;  /* 0xffffffff07087836 */ /* 0x001fc60000000000 */
[----:B------:R-:W-:Y:S01]  /*0a60*/  @!P3 IMAD.MOV R5, RZ, RZ, R21 ;  /* 0x000000ffff05b224 */ /* 0x000fe200078e0215 */
[C---:B------:R-:W-:Y:S02]  /*0a70*/  ISETP.GT.AND P3, PT, R7.reuse, 0xd, PT ;  /* 0x0000000d0700780c */ /* 0x040fe40003f64270 */
[----:B------:R-:W-:Y:S02]  /*0a80*/  SEL R8, R8, RZ, P1 ;  /* 0x000000ff08087207 */ /* 0x000fe40000800000 */
[C---:B------:R-:W-:Y:S01]  /*0a90*/  ISETP.GE.AND P1, PT, R7.reuse, 0xe, PT ;  /* 0x0000000e0700780c */ /* 0x040fe20003f26270 */
[----:B------:R-:W-:-:S05]  /*0aa0*/  VIADD R7, R7, 0x2 ;  /* 0x0000000207077836 */ /* 0x000fca0000000000 */
[----:B------:R-:W-:Y:S02]  /*0ab0*/  SEL R2, R7, RZ, !P1 ;  /* 0x000000ff07027207 */ /* 0x000fe40004800000 */
[----:B------:R-:W-:-:S03]  /*0ac0*/  ISETP.LT.U32.AND P1, PT, R3, 0x10, !P6 ;  /* 0x000000100300780c */ /* 0x000fc60007721070 */
[----:B------:R-:W-:Y:S02]  /*0ad0*/  VIADD R7, R2, 0x10 ;  /* 0x0000001002077836 */ /* 0x000fe40000000000 */
[----:B------:R-:W-:Y:S01]  /*0ae0*/  @!P3 IMAD.MOV R7, RZ, RZ, R2 ;  /* 0x000000ffff07b224 */ /* 0x000fe200078e0202 */
[----:B------:R-:W-:Y:S01]  /*0af0*/  ISETP.LT.U32.AND P3, PT, R20, 0x10, !P6 ;  /* 0x000000101400780c */ /* 0x000fe20007761070 */
[C---:B------:R-:W-:Y:S02]  /*0b00*/  VIADD R3, R0.reuse, 0xbb ;  /* 0x000000bb00037836 */ /* 0x040fe40000000000 */
[----:B------:R-:W-:Y:S02]  /*0b10*/  VIADD R21, R0, 0xbc ;  /* 0x000000bc00157836 */ /* 0x000fe40000000000 */
[----:B------:R-:W-:Y:S02]  /*0b20*/  IMAD.MOV.U32 R9, RZ, RZ, RZ ;  /* 0x000000ffff097224 */ /* 0x000fe400078e00ff */
[----:B------:R-:W-:-:S04]  /*0b30*/  IMAD.WIDE R2, R3, 0x4, R14 ;  /* 0x0000000403027825 */ /* 0x000fc800078e020e */
[----:B------:R-:W-:Y:S01]  /*0b40*/  IMAD.MOV.U32 R20, RZ, RZ, RZ ;  /* 0x000000ffff147224 */ /* 0x000fe200078e00ff */
[----:B------:R0:W4:Y:S01]  /*0b50*/  @P1 LDG.E R9, desc[UR4][R2.64] ;  /* 0x0000000402091981 */ /* 0x000122000c1e1900 */
[----:B------:R-:W-:-:S05]  /*0b60*/  IMAD.WIDE R14, R21, 0x4, R14 ;  /* 0x00000004150e7825 */ /* 0x000fca00078e020e */
[----:B------:R-:W4:Y:S01]  /*0b70*/  @P3 LDG.E R20, desc[UR4][R14.64] ;  /* 0x000000040e143981 */ /* 0x000f22000c1e1900 */
[----:B------:R-:W-:Y:S02]  /*0b80*/  IMAD.IADD R21, R5, 0x1, -R18 ;  /* 0x0000000105157824 */ /* 0x000fe400078e0a12 */
[----:B------:R-:W-:Y:S01]  /*0b90*/  IMAD.IADD R18, R18, 0x1, -R5 ;  /* 0x0000000112127824 */ /* 0x000fe200078e0a05 */
[----:B---3--:R-:W-:Y:S01]  /*0ba0*/  SEL R28, R28, RZ, P4 ;  /* 0x000000ff1c1c7207 */ /* 0x008fe20002000000 */
[----:B------:R-:W-:Y:S01]  /*0bb0*/  IMAD R7, R21, R7, RZ ;  /* 0x0000000715077224 */ /* 0x000fe200078e02ff */
[----:B-----5:R-:W-:Y:S01]  /*0bc0*/  SEL R23, R23, RZ, P5 ;  /* 0x000000ff17177207 */ /* 0x020fe20002800000 */
[----:B------:R-:W-:Y:S02]  /*0bd0*/  IMAD R12, R12, R21, RZ ;  /* 0x000000150c0c7224 */ /* 0x000fe400078e02ff */
[----:B------:R-:W-:Y:S01]  /*0be0*/  FADD R24, R13, R24 ;  /* 0x000000180d187221 */ /* 0x000fe20000000000 */
[----:B------:R-:W-:-:S02]  /*0bf0*/  IMAD R7, R8, R18, R7 ;  /* 0x0000001208077224 */ /* 0x000fc400078e0207 */
[----:B------:R-:W-:Y:S01]  /*0c00*/  FADD R29, R29, R22 ;  /* 0x000000161d1d7221 */ /* 0x000fe20000000000 */
[----:B------:R-:W-:Y:S01]  /*0c10*/  IMAD R12, R19, R18, R12 ;  /* 0x00000012130c7224 */ /* 0x000fe200078e020c */
[----:B0-----:R-:W0:Y:S01]  /*0c20*/  LDC.64 R2, c[0x0][0x218] ;  /* 0x00008600ff027b82 */ /* 0x001e220000000a00 */
[----:B------:R-:W-:-:S03]  /*0c30*/  I2FP.F32.S32 R5, R7 ;  /* 0x0000000700057245 */ /* 0x000fc60000201400 */
[----:B------:R-:W-:Y:S02]  /*0c40*/  I2FP.F32.S32 R7, R12 ;  /* 0x0000000c00077245 */ /* 0x000fe40000201400 */
[C---:B------:R-:W-:Y:S02]  /*0c50*/  FSETP.GT.AND P4, PT, |R5|.reuse, 8.50705917302346158658e+37, PT ;  /* 0x7e8000000500780b */ /* 0x040fe40003f84200 */
[----:B------:R-:W-:Y:S01]  /*0c60*/  FSETP.GEU.AND P5, PT, |R5|, 1.175494350822287508e-38, PT ;  /* 0x008000000500780b */ /* 0x000fe20003fae200 */
[----:B------:R-:W-:Y:S01]  /*0c70*/  FADD R24, R24, R27 ;  /* 0x0000001b18187221 */ /* 0x000fe20000000000 */
[----:B------:R-:W-:-:S03]  /*0c80*/  FADD R29, R29, R26 ;  /* 0x0000001a1d1d7221 */ /* 0x000fc60000000000 */
[----:B------:R-:W-:Y:S01]  /*0c90*/  FADD R11, R24, R11 ;  /* 0x0000000b180b7221 */ /* 0x000fe20000000000 */
[----:B------:R-:W-:-:S05]  /*0ca0*/  FADD R4, R29, R4 ;  /* 0x000000041d047221 */ /* 0x000fca0000000000 */
[----:B------:R-:W-:Y:S01]  /*0cb0*/  @P4 FMUL R5, R5, 0.25 ;  /* 0x3e80000005054820 */ /* 0x000fe20000400000 */
[----:B------:R-:W-:Y:S01]  /*0cc0*/  FADD R11, R11, R28 ;  /* 0x0000001c0b0b7221 */ /* 0x000fe20000000000 */
[----:B------:R-:W-:Y:S02]  /*0cd0*/  FADD R23, R4, R23 ;  /* 0x0000001704177221 */ /* 0x000fe40000000000 */
[----:B------:R-:W-:-:S06]  /*0ce0*/  @!P5 FMUL R5, R5, 16777216 ;  /* 0x4b8000000505d820 */ /* 0x000fcc0000400000 */
[----:B------:R-:W1:Y:S01]  /*0cf0*/  MUFU.RCP R5, R5 ;  /* 0x0000000500057308 */ /* 0x000e620000001000 */
[----:B0-----:R-:W-:Y:S01]  /*0d00*/  IMAD.WIDE R2, R0, 0x4, R2 ;  /* 0x0000000400027825 */ /* 0x001fe200078e0202 */
[----:B--2---:R-:W-:Y:S02]  /*0d10*/  SEL R10, R10, RZ, P0 ;  /* 0x000000ff0a0a7207 */ /* 0x004fe40000000000 */
[----:B------:R-:W-:-:S03]  /*0d20*/  FSETP.GT.AND P0, PT, |R7|, 8.50705917302346158658e+37, PT ;  /* 0x7e8000000700780b */ /* 0x000fc60003f04200 */
[----:B------:R-:W-:Y:S02]  /*0d30*/  FADD R4, R11, R10 ;  /* 0x0000000a0b047221 */ /* 0x000fe40000000000 */
[----:B------:R-:W0:Y:S01]  /*0d40*/  LDC.64 R10, c[0x0][0x220] ;  /* 0x00008800ff0a7b82 */ /* 0x000e220000000a00 */
[----:B----4-:R-:W-:Y:S02]  /*0d50*/  SEL R6, R6, RZ, P2 ;  /* 0x000000ff06067207 */ /* 0x010fe40001000000 */
[----:B------:R-:W-:-:S05]  /*0d60*/  FSETP.GEU.AND P2, PT, |R7|, 1.175494350822287508e-38, PT ;  /* 0x008000000700780b */ /* 0x000fca0003f4e200 */
[----:B------:R-:W-:Y:S01]  /*0d70*/  @P0 FMUL R7, R7, 0.25 ;  /* 0x3e80000007070820 */ /* 0x000fe20000400000 */
[----:B------:R-:W-:-:S07]  /*0d80*/  FADD R23, R23, R6 ;  /* 0x0000000617177221 */ /* 0x000fce0000000000 */
[----:B------:R-:W-:-:S06]  /*0d90*/  @!P2 FMUL R7, R7, 16777216 ;  /* 0x4b8000000707a820 */ /* 0x000fcc0000400000 */
[----:B------:R-:W2:Y:S01]  /*0da0*/  MUFU.RCP R7, R7 ;  /* 0x0000000700077308 */ /* 0x000ea20000001000 */
[----:B------:R-:W-:Y:S02]  /*0db0*/  SEL R9, R9, RZ, P1 ;  /* 0x000000ff09097207 */ /* 0x000fe40000800000 */
[----:B------:R-:W-:-:S03]  /*0dc0*/  SEL R20, R20, RZ, P3 ;  /* 0x000000ff14147207 */ /* 0x000fc60001800000 */
[----:B------:R-:W-:Y:S02]  /*0dd0*/  FADD R4, R4, R9 ;  /* 0x0000000904047221 */ /* 0x000fe40000000000 */
[----:B------:R-:W-:Y:S02]  /*0de0*/  FADD R20, R23, R20 ;  /* 0x0000001417147221 */ /* 0x000fe40000000000 */
[----:B------:R-:W-:Y:S02]  /*0df0*/  @P4 FMUL R4, R4, 0.25 ;  /* 0x3e80000004044820 */ /* 0x000fe40000400000 */
[----:B------:R-:W-:Y:S02]  /*0e00*/  @P0 FMUL R20, R20, 0.25 ;  /* 0x3e80000014140820 */ /* 0x000fe40000400000 */
[----:B------:R-:W-:Y:S02]  /*0e10*/  @!P5 FMUL R4, R4, 16777216 ;  /* 0x4b8000000404d820 */ /* 0x000fe40000400000 */
[----:B------:R-:W-:-:S02]  /*0e20*/  @!P2 FMUL R20, R20, 16777216 ;  /* 0x4b8000001414a820 */ /* 0x000fc40000400000 */
[----:B-1----:R-:W-:Y:S02]  /*0e30*/  FMUL R4, R5, R4 ;  /* 0x0000000405047220 */ /* 0x002fe40000400000 */
[----:B--2---:R-:W-:Y:S01]  /*0e40*/  FMUL R5, R7, R20 ;  /* 0x0000001407057220 */ /* 0x004fe20000400000 */
[----:B------:R-:W-:Y:S02]  /*0e50*/  FSETP.GEU.AND P0, PT, R16, RZ, PT ;  /* 0x000000ff1000720b */ /* 0x000fe40003f0e000 */
[C---:B------:R-:W-:Y:S02]  /*0e60*/  FSETP.GEU.AND P1, PT, R17.reuse, RZ, PT ;  /* 0x000000ff1100720b */ /* 0x040fe40003f2e000 */
[----:B------:R1:W-:Y:S01]  /*0e70*/  @!P6 STG.E.64 desc[UR4][R2.64], R4 ;  /* 0x000000040200e986 */ /* 0x0003e2000c101b04 */
[----:B0-----:R-:W-:Y:S01]  /*0e80*/  IMAD.WIDE R10, R0, 0x4, R10 ;  /* 0x00000004000a7825 */ /* 0x001fe200078e020a */
[----:B------:R-:W-:Y:S02]  /*0e90*/  FSEL R16, R16, RZ, P0 ;  /* 0x000000ff10107208 */ /* 0x000fe40000000000 */
[----:B------:R-:W-:Y:S01]  /*0ea0*/  FSEL R17, R17, RZ, P1 ;  /* 0x000000ff11117208 */ /* 0x000fe20000800000 */
[----:B------:R-:W-:Y:S06]  /*0eb0*/  @P6 EXIT ;  /* 0x000000000000694d */ /* 0x000fec0003800000 */
[----:B------:R-:W-:Y:S01]  /*0ec0*/  STG.E.64 desc[UR4][R10.64], R16 ;  /* 0x000000100a007986 */ /* 0x000fe2000c101b04 */
[----:B------:R-:W-:Y:S05]  /*0ed0*/  EXIT ;  /* 0x000000000000794d */ /* 0x000fea0003800000 */
.L_x_0:
[----:B------:R-:W-:-:S00]  /*0ee0*/  BRA `(.L_x_0) ;  /* 0xfffffffc00fc7947 */ /* 0x000fc0000383ffff */
[----:B------:R-:W-:-:S00]  /*0ef0*/  NOP ;  /* 0x0000000000007918 */ /* 0x000fc00000000000 */
        /* <DEDUP_REMOVED lines=8> */
.L_x_1:


//--------------------- .nv.constant0.triton_poi_fused_avg_pool2d_relu_7 --------------------------
	.section	.nv.constant0.triton_poi_fused_avg_pool2d_relu_7,"a",@progbits
	.sectionflags	@""
	.align	4
.nv.constant0.triton_poi_fused_avg_pool2d_relu_7:
	.zero		556
